//
// Generated by NVIDIA NVVM Compiler
//
// Compiler Build ID: CL-36424714
// Cuda compilation tools, release 13.0, V13.0.88
// Based on NVVM 20.0.0
//

.version 9.0
.target sm_100
.address_size 64

	// .globl	_Z11kernelPrinti
.extern .func  (.param .b32 func_retval0) vprintf
(
	.param .b64 vprintf_param_0,
	.param .b64 vprintf_param_1
)
;
.global .align 1 .b8 $str[33] = {72, 101, 108, 108, 111, 32, 119, 111, 114, 108, 100, 33, 32, 77, 121, 32, 116, 104, 114, 101, 97, 100, 73, 100, 32, 105, 115, 32, 37, 100, 46, 10};

.visible .entry _Z11kernelPrinti(
	.param .u32 _Z11kernelPrinti_param_0
)
{
	.local .align 8 .b8 	__local_depot0[8];
	.reg .b64 	%SP;
	.reg .b64 	%SPL;
	.reg .b32 	%r<7>;
	.reg .b64 	%rd<5>;

	mov.u64 	%SPL, __local_depot0;
	cvta.local.u64 	%SP, %SPL;
	add.u64 	%rd1, %SP, 0;
	add.u64 	%rd2, %SPL, 0;
	mov.u32 	%r1, %ctaid.x;
	mov.u32 	%r2, %ntid.x;
	mov.u32 	%r3, %tid.x;
	mad.lo.s32 	%r4, %r1, %r2, %r3;
	st.local.u32 	[%rd2], %r4;
	mov.u64 	%rd3, $str;
	cvta.global.u64 	%rd4, %rd3;
	{ // callseq 0, 0
	.param .b64 param0;
	st.param.b64 	[param0], %rd4;
	.param .b64 param1;
	st.param.b64 	[param1], %rd1;
	.param .b32 retval0;
	call.uni (retval0), 
	vprintf, 
	(
	param0, 
	param1
	);
	ld.param.b32 	%r5, [retval0];
	} // callseq 0
	ret;

}


// ===== COMPILED SASS (sm_100) =====

	.target	sm_100

	.elftype	@"ET_EXEC"


//--------------------- .note.nv.tkinfo           --------------------------
	.section	.note.nv.tkinfo,"",@"SHT_NOTE"
	.sectionflags	@"SHF_NOTE_NV_TKINFO"
	.tkinfo
        /*0018*/ 	.word	0x00000002
        /*0030*/ 	.string	""
        /*0030*/ 	.string	"ptxas"
        /*0030*/ 	.string	"Cuda compilation tools, release 13.0, V13.0.88"
        /*0030*/ 	.string	"Build cuda_13.0.r13.0/compiler.36424714_0"
        /*0030*/ 	.string	"-arch sm_100 -m 64 "



//--------------------- .note.nv.cuinfo           --------------------------
	.section	.note.nv.cuinfo,"",@"SHT_NOTE"
	.sectionflags	@"SHF_NOTE_NV_CUINFO"
        /*0018*/ 	.short	0x0002
        /*001a*/ 	.short	0x0064
        /*001c*/ 	.short	0x0082
	.zero		2


//--------------------- .nv.info                  --------------------------
	.section	.nv.info,"",@"SHT_CUDA_INFO"
	.align	4


	//----- nvinfo : EIATTR_REGCOUNT
	.align		4
        /*0000*/ 	.byte	0x04, 0x2f
        /*0002*/ 	.short	(.L_2 - .L_1)
	.align		4
.L_1:
        /*0004*/ 	.word	index@(_Z11kernelPrinti)
        /*0008*/ 	.word	0x00000018


	//----- nvinfo : EIATTR_FRAME_SIZE
	.align		4
.L_2:
        /*000c*/ 	.byte	0x04, 0x11
        /*000e*/ 	.short	(.L_4 - .L_3)
	.align		4
.L_3:
        /*0010*/ 	.word	index@(_Z11kernelPrinti)
        /*0014*/ 	.word	0x00000008


	//----- nvinfo : EIATTR_MIN_STACK_SIZE
	.align		4
.L_4:
        /*0018*/ 	.byte	0x04, 0x12
        /*001a*/ 	.short	(.L_6 - .L_5)
	.align		4
.L_5:
        /*001c*/ 	.word	index@(_Z11kernelPrinti)
        /*0020*/ 	.word	0x00000008
.L_6:


//--------------------- .nv.compat                --------------------------
	.section	.nv.compat,"",@"SHT_CUDA_COMPAT_INFO"
	.align	4
        /*0000*/ 	.byte	0x02, 0x09, 0x00, 0x00, 0x02, 0x02, 0x01, 0x00, 0x02, 0x05, 0x05, 0x00, 0x03, 0x07, 0x01, 0x01
        /*0010*/ 	.byte	0x02, 0x03, 0x00, 0x00, 0x02, 0x06, 0x01, 0x00, 0x04, 0x0b, 0x08, 0x00, 0x09, 0x00, 0x00, 0x00
        /*0020*/ 	.byte	0x00, 0x00, 0x00, 0x00


//--------------------- .nv.info._Z11kernelPrinti --------------------------
	.section	.nv.info._Z11kernelPrinti,"",@"SHT_CUDA_INFO"
	.sectionflags	@""
	.align	4


	//----- nvinfo : EIATTR_CUDA_API_VERSION
	.align		4
        /*0000*/ 	.byte	0x04, 0x37
        /*0002*/ 	.short	(.L_8 - .L_7)
.L_7:
        /*0004*/ 	.word	0x00000082


	//----- nvinfo : EIATTR_KPARAM_INFO
	.align		4
.L_8:
        /*0008*/ 	.byte	0x04, 0x17
        /*000a*/ 	.short	(.L_10 - .L_9)
.L_9:
        /*000c*/ 	.word	0x00000000
        /*0010*/ 	.short	0x0000
        /*0012*/ 	.short	0x0000
        /*0014*/ 	.byte	0x00, 0xf0, 0x11, 0x00


	//----- nvinfo : EIATTR_SPARSE_MMA_MASK
	.align		4
.L_10:
        /*0018*/ 	.byte	0x03, 0x50
        /*001a*/ 	.short	0x0000


	//----- nvinfo : EIATTR_MAXREG_COUNT
	.align		4
        /*001c*/ 	.byte	0x03, 0x1b
        /*001e*/ 	.short	0x00ff


	//----- nvinfo : EIATTR_EXTERNS
	.align		4
        /*0020*/ 	.byte	0x04, 0x0f
        /*0022*/ 	.short	(.L_12 - .L_11)


	//   ....[0]....
	.align		4
.L_11:
        /*0024*/ 	.word	index@(vprintf)


	//----- nvinfo : EIATTR_MERCURY_ISA_VERSION
	.align		4
.L_12:
        /*0028*/ 	.byte	0x03, 0x5f
        /*002a*/ 	.short	0x0101


	//----- nvinfo : EIATTR_VRC_CTA_INIT_COUNT
	.align		4
        /*002c*/ 	.byte	0x02, 0x4a
	.zero		1
	.zero		1


	//----- nvinfo : EIATTR_SYSCALL_OFFSETS
	.align		4
        /*0030*/ 	.byte	0x04, 0x46
        /*0032*/ 	.short	(.L_14 - .L_13)


	//   ....[0]....
.L_13:
        /*0034*/ 	.word	0x00000110


	//----- nvinfo : EIATTR_EXIT_INSTR_OFFSETS
	.align		4
.L_14:
        /*0038*/ 	.byte	0x04, 0x1c
        /*003a*/ 	.short	(.L_16 - .L_15)


	//   ....[0]....
.L_15:
        /*003c*/ 	.word	0x00000120


	//----- nvinfo : EIATTR_CBANK_PARAM_SIZE
	.align		4
.L_16:
        /*0040*/ 	.byte	0x03, 0x19
        /*0042*/ 	.short	0x0004


	//----- nvinfo : EIATTR_PARAM_CBANK
	.align		4
        /*0044*/ 	.byte	0x04, 0x0a
        /*0046*/ 	.short	(.L_18 - .L_17)
	.align		4
.L_17:
        /*0048*/ 	.word	index@(.nv.constant0._Z11kernelPrinti)
        /*004c*/ 	.short	0x0380
        /*004e*/ 	.short	0x0004


	//----- nvinfo : EIATTR_SW_WAR
	.align		4
.L_18:
        /*0050*/ 	.byte	0x04, 0x36
        /*0052*/ 	.short	(.L_20 - .L_19)
.L_19:
        /*0054*/ 	.word	0x00000008
.L_20:


//--------------------- .nv.callgraph             --------------------------
	.section	.nv.callgraph,"",@"SHT_CUDA_CALLGRAPH"
	.align	4
	.sectionentsize	8
	.align		4
        /*0000*/ 	.word	0x00000000
	.align		4
        /*0004*/ 	.word	0xffffffff
	.align		4
        /*0008*/ 	.word	index@(_Z11kernelPrinti)
	.align		4
        /*000c*/ 	.word	index@(vprintf)
	.align		4
        /*0010*/ 	.word	0x00000000
	.align		4
        /*0014*/ 	.word	0xfffffffe
	.align		4
        /*0018*/ 	.word	0x00000000
	.align		4
        /*001c*/ 	.word	0xfffffffd
	.align		4
        /*0020*/ 	.word	0x00000000
	.align		4
        /*0024*/ 	.word	0xfffffffc


//--------------------- .nv.constant4             --------------------------
	.section	.nv.constant4,"a",@progbits
	.align	8
	.align		8
.nv.constant4:
        /*0000*/ 	.dword	vprintf
	.align		8
        /*0008*/ 	.dword	$str


//--------------------- .text._Z11kernelPrinti    --------------------------
	.section	.text._Z11kernelPrinti,"ax",@progbits
	.align	128
        .global         _Z11kernelPrinti
        .type           _Z11kernelPrinti,@function
        .size           _Z11kernelPrinti,(.L_x_2 - _Z11kernelPrinti)
        .other          _Z11kernelPrinti,@"STO_CUDA_ENTRY STV_DEFAULT"
_Z11kernelPrinti:
.text._Z11kernelPrinti:
[----:B------:R-:W0:Y:S01]  /*0000*/  LDC R1, c[0x0][0x37c] ;  /* 0x0000df00ff017b82 */ /* 0x000e220000000800 */
[----:B------:R-:W1:Y:S01]  /*0010*/  S2R R3, SR_TID.X ;  /* 0x0000000000037919 */ /* 0x000e620000002100 */
[----:B------:R-:W2:Y:S06]  /*0020*/  LDCU UR5, c[0x0][0x2fc] ;  /* 0x00005f80ff0577ac */ /* 0x000eac0008000800 */
[----:B------:R-:W1:Y:S01]  /*0030*/  S2UR UR6, SR_CTAID.X ;  /* 0x00000000000679c3 */ /* 0x000e620000002500 */
[----:B------:R-:W-:Y:S01]  /*0040*/  MOV R2, 0x0 ;  /* 0x0000000000027802 */ /* 0x000fe20000000f00 */
[----:B0-----:R-:W-:Y:S01]  /*0050*/  VIADD R1, R1, 0xfffffff8 ;  /* 0xfffffff801017836 */ /* 0x001fe20000000000 */
[----:B------:R-:W0:Y:S05]  /*0060*/  LDCU UR4, c[0x0][0x2f8] ;  /* 0x00005f00ff0477ac */ /* 0x000e2a0008000800 */
[----:B------:R-:W1:Y:S01]  /*0070*/  LDC R0, c[0x0][0x360] ;  /* 0x0000d800ff007b82 */ /* 0x000e620000000800 */
[----:B0-----:R-:W-:-:S05]  /*0080*/  IADD3 R6, P0, PT, R1, UR4, RZ ;  /* 0x0000000401067c10 */ /* 0x001fca000ff1e0ff */
[----:B--2---:R-:W-:Y:S02]  /*0090*/  IMAD.X R7, RZ, RZ, UR5, P0 ;  /* 0x00000005ff077e24 */ /* 0x004fe400080e06ff */
[----:B-1----:R-:W-:Y:S01]  /*00a0*/  IMAD R0, R0, UR6, R3 ;  /* 0x0000000600007c24 */ /* 0x002fe2000f8e0203 */
[----:B------:R-:W0:Y:S01]  /*00b0*/  LDCU.64 UR6, c[0x4][0x8] ;  /* 0x01000100ff0677ac */ /* 0x000e220008000a00 */
[----:B------:R-:W1:Y:S03]  /*00c0*/  LDC.64 R2, c[0x4][R2] ;  /* 0x0100000002027b82 */ /* 0x000e660000000a00 */
[----:B------:R2:W-:Y:S01]  /*00d0*/  STL [R1], R0 ;  /* 0x0000000001007387 */ /* 0x0005e20000100800 */
[----:B0-----:R-:W-:Y:S01]  /*00e0*/  IMAD.U32 R4, RZ, RZ, UR6 ;  /* 0x00000006ff047e24 */ /* 0x001fe2000f8e00ff */
[----:B--2---:R-:W-:-:S07]  /*00f0*/  MOV R5, UR7 ;  /* 0x0000000700057c02 */ /* 0x004fce0008000f00 */
[----:B------:R-:W-:-:S07]  /*0100*/  LEPC R20, `(.L_x_0) ;  /* 0x000000001014794e */ /* 0x000fce0000000000 */
[----:B-1----:R-:W-:Y:S05]  /*0110*/  CALL.ABS.NOINC R2 ;  /* 0x0000000002007343 */ /* 0x002fea0003c00000 */
.L_x_0:
[----:B------:R-:W-:Y:S05]  /*0120*/  EXIT ;  /* 0x000000000000794d */ /* 0x000fea0003800000 */
.L_x_1:
[----:B------:R-:W-:-:S00]  /*0130*/  BRA `(.L_x_1) ;  /* 0xfffffffc00fc7947 */ /* 0x000fc0000383ffff */
[----:B------:R-:W-:-:S00]  /*0140*/  NOP ;  /* 0x0000000000007918 */ /* 0x000fc00000000000 */
        /* <DEDUP_REMOVED lines=11> */
.L_x_2:


//--------------------- .nv.global.init           --------------------------
	.section	.nv.global.init,"aw",@progbits
.nv.global.init:
	.type		$str,@object
	.size		$str,(.L_0 - $str)
$str:
        /*0000*/ 	.byte	0x48, 0x65, 0x6c, 0x6c, 0x6f, 0x20, 0x77, 0x6f, 0x72, 0x6c, 0x64, 0x21, 0x20, 0x4d, 0x79, 0x20
        /*0010*/ 	.byte	0x74, 0x68, 0x72, 0x65, 0x61, 0x64, 0x49, 0x64, 0x20, 0x69, 0x73, 0x20, 0x25, 0x64, 0x2e, 0x0a
        /*0020*/ 	.byte	0x00
.L_0:


//--------------------- .nv.shared.reserved.0     --------------------------
	.section	.nv.shared.reserved.0,"aw",@nobits
	.weak		__nv_reservedSMEM_offset_0_alias
	.size		__nv_reservedSMEM_offset_0_alias, 0, 64
	.other		__nv_reservedSMEM_offset_0_alias,@"STO_CUDA_RESERVED_SHARED STV_DEFAULT"
__nv_reservedSMEM_offset_0_alias:
	.zero		0
	.zero		64


//--------------------- .nv.constant0._Z11kernelPrinti --------------------------
	.section	.nv.constant0._Z11kernelPrinti,"a",@progbits
	.sectionflags	@""
	.align	4
.nv.constant0._Z11kernelPrinti:
	.zero		900


//--------------------- SYMBOLS --------------------------

	.type		.nv.reservedSmem.offset0,@object
	.size		.nv.reservedSmem.offset0,0x4
	.type		vprintf,@function
